	.headerflags	@"EF_CUDA_TEXMODE_UNIFIED EF_CUDA_64BIT_ADDRESS EF_CUDA_ACCELERATORS EF_CUDA_SM90 EF_CUDA_VIRTUAL_SM(EF_CUDA_SM90)"
	.elftype	@"ET_EXEC"


//--------------------- .nv.info                  --------------------------
	.section	.nv.info,"",@"SHT_CUDA_INFO"
	.align	4


	//----- nvinfo : EIATTR_REGCOUNT
	.align		4
        /*0000*/ 	.byte	0x04, 0x2f
        /*0002*/ 	.short	(.L_1 - .L_0)
	.align		4
.L_0:
        /*0004*/ 	.word	index@(triton_poi_fused_convolution_108)
        /*0008*/ 	.word	0x0000000c


	//----- nvinfo : EIATTR_MIN_STACK_SIZE
	.align		4
.L_1:
        /*000c*/ 	.byte	0x04, 0x12
        /*000e*/ 	.short	(.L_3 - .L_2)
	.align		4
.L_2:
        /*0010*/ 	.word	index@(triton_poi_fused_convolution_108)
        /*0014*/ 	.word	0x00000000


	//----- nvinfo : EIATTR_FRAME_SIZE
	.align		4
.L_3:
        /*0018*/ 	.byte	0x04, 0x11
        /*001a*/ 	.short	(.L_5 - .L_4)
	.align		4
.L_4:
        /*001c*/ 	.word	index@(triton_poi_fused_convolution_108)
        /*0020*/ 	.word	0x00000000


	//----- nvinfo : EIATTR_MIN_STACK_SIZE
	.align		4
.L_5:
        /*0024*/ 	.byte	0x04, 0x12
        /*0026*/ 	.short	(.L_7 - .L_6)
	.align		4
.L_6:
        /*0028*/ 	.word	index@(triton_poi_fused_convolution_108)
        /*002c*/ 	.word	0x00000000
.L_7:


//--------------------- .nv.info.triton_poi_fused_convolution_108 --------------------------
	.section	.nv.info.triton_poi_fused_convolution_108,"",@"SHT_CUDA_INFO"
	.sectionflags	@""
	.align	4


	//----- nvinfo : EIATTR_CUDA_API_VERSION
	.align		4
        /*0000*/ 	.byte	0x04, 0x37
        /*0002*/ 	.short	(.L_9 - .L_8)
.L_8:
        /*0004*/ 	.word	0x0000007c


	//----- nvinfo : EIATTR_KPARAM_INFO
	.align		4
.L_9:
        /*0008*/ 	.byte	0x04, 0x17
        /*000a*/ 	.short	(.L_11 - .L_10)
.L_10:
        /*000c*/ 	.word	0x00000000
        /*0010*/ 	.short	0x0002
        /*0012*/ 	.short	0x0010
        /*0014*/ 	.byte	0x00, 0xf0, 0x11, 0x00


	//----- nvinfo : EIATTR_KPARAM_INFO
	.align		4
.L_11:
        /*0018*/ 	.byte	0x04, 0x17
        /*001a*/ 	.short	(.L_13 - .L_12)
.L_12:
        /*001c*/ 	.word	0x00000000
        /*0020*/ 	.short	0x0001
        /*0022*/ 	.short	0x0008
        /*0024*/ 	.byte	0x00, 0xf4, 0x21, 0x00


	//----- nvinfo : EIATTR_KPARAM_INFO
	.align		4
.L_13:
        /*0028*/ 	.byte	0x04, 0x17
        /*002a*/ 	.short	(.L_15 - .L_14)
.L_14:
        /*002c*/ 	.word	0x00000000
        /*0030*/ 	.short	0x0000
        /*0032*/ 	.short	0x0000
        /*0034*/ 	.byte	0x00, 0xf4, 0x21, 0x00


	//----- nvinfo : EIATTR_SPARSE_MMA_MASK
	.align		4
.L_15:
        /*0038*/ 	.byte	0x03, 0x50
        /*003a*/ 	.short	0x0000


	//----- nvinfo : EIATTR_MAXREG_COUNT
	.align		4
        /*003c*/ 	.byte	0x03, 0x1b
        /*003e*/ 	.short	0x00ff


	//----- nvinfo : EIATTR_EXIT_INSTR_OFFSETS
	.align		4
        /*0040*/ 	.byte	0x04, 0x1c
        /*0042*/ 	.short	(.L_17 - .L_16)


	//   ....[0]....
.L_16:
        /*0044*/ 	.word	0x00000140


	//   ....[1]....
        /*0048*/ 	.word	0x00000160


	//----- nvinfo : EIATTR_REQNTID
	.align		4
.L_17:
        /*004c*/ 	.byte	0x04, 0x10
        /*004e*/ 	.short	(.L_19 - .L_18)
.L_18:
        /*0050*/ 	.word	0x00000080
        /*0054*/ 	.word	0x00000001
        /*0058*/ 	.word	0x00000001


	//----- nvinfo : EIATTR_CBANK_PARAM_SIZE
	.align		4
.L_19:
        /*005c*/ 	.byte	0x03, 0x19
        /*005e*/ 	.short	0x0014


	//----- nvinfo : EIATTR_PARAM_CBANK
	.align		4
        /*0060*/ 	.byte	0x04, 0x0a
        /*0062*/ 	.short	(.L_21 - .L_20)
	.align		4
.L_20:
        /*0064*/ 	.word	index@(.nv.constant0.triton_poi_fused_convolution_108)
        /*0068*/ 	.short	0x0210
        /*006a*/ 	.short	0x0014


	//----- nvinfo : EIATTR_SW_WAR
	.align		4
.L_21:
        /*006c*/ 	.byte	0x04, 0x36
        /*006e*/ 	.short	(.L_23 - .L_22)
.L_22:
        /*0070*/ 	.word	0x00000008
.L_23:


//--------------------- .nv.callgraph             --------------------------
	.section	.nv.callgraph,"",@"SHT_CUDA_CALLGRAPH"
	.align	4
	.sectionentsize	8
	.align		4
        /*0000*/ 	.word	0x00000000
	.align		4
        /*0004*/ 	.word	0xffffffff
	.align		4
        /*0008*/ 	.word	0x00000000
	.align		4
        /*000c*/ 	.word	0xfffffffe
	.align		4
        /*0010*/ 	.word	0x00000000
	.align		4
        /*0014*/ 	.word	0xfffffffd
	.align		4
        /*0018*/ 	.word	0x00000000
	.align		4
        /*001c*/ 	.word	0xfffffffc


//--------------------- .text.triton_poi_fused_convolution_108 --------------------------
	.section	.text.triton_poi_fused_convolution_108,"ax",@progbits
	.align	128
        .global         triton_poi_fused_convolution_108
        .type           triton_poi_fused_convolution_108,@function
        .size           triton_poi_fused_convolution_108,(.L_x_1 - triton_poi_fused_convolution_108)
        .other          triton_poi_fused_convolution_108,@"STO_CUDA_ENTRY STV_DEFAULT"
triton_poi_fused_convolution_108:
.text.triton_poi_fused_convolution_108:
[----:B------:R-:W0:Y:S02]  /*0000*/  LDC R1, c[0x0][0x28] ;  /* 0x00000a00ff017b82 */ /* 0x000e240000000800 */
[----:B------:R-:W1:Y:S01]  /*0010*/  S2R R0, SR_TID.X ;  /* 0x0000000000007919 */ /* 0x000e620000002100 */
[----:B------:R-:W2:Y:S01]  /*0020*/  LDC.64 R2, c[0x0][0x210] ;  /* 0x00008400ff027b82 */ /* 0x000ea20000000a00 */
[----:B------:R-:W-:Y:S01]  /*0030*/  ULDC.64 UR4, c[0x0][0x208] ;  /* 0x0000820000047ab9 */ /* 0x000fe20000000a00 */
[----:B------:R-:W3:Y:S06]  /*0040*/  S2R R7, SR_CTAID.X ;  /* 0x0000000000077919 */ /* 0x000eec0000002500 */
[----:B------:R-:W4:Y:S01]  /*0050*/  LDC.64 R4, c[0x0][0x218] ;  /* 0x00008600ff047b82 */ /* 0x000f220000000a00 */
[----:B-1----:R-:W-:-:S04]  /*0060*/  LOP3.LUT R0, R0, 0x7f, RZ, 0xc0, !PT ;  /* 0x0000007f00007812 */ /* 0x002fc800078ec0ff */
[----:B---3--:R-:W-:-:S04]  /*0070*/  LEA R7, R7, R0, 0x7 ;  /* 0x0000000007077211 */ /* 0x008fc800078e38ff */
[C---:B------:R-:W-:Y:S01]  /*0080*/  ISETP.GE.AND P0, PT, R7.reuse, 0x1050, PT ;  /* 0x000010500700780c */ /* 0x040fe20003f06270 */
[----:B------:R-:W-:-:S04]  /*0090*/  IMAD.HI R0, R7, 0x7d8c42b3, RZ ;  /* 0x7d8c42b307007827 */ /* 0x000fc800078e02ff */
[----:B--2---:R-:W-:Y:S01]  /*00a0*/  IMAD.WIDE R2, R7, 0x4, R2 ;  /* 0x0000000407027825 */ /* 0x004fe200078e0202 */
[----:B------:R-:W-:-:S04]  /*00b0*/  SHF.R.U32.HI R9, RZ, 0x1f, R0 ;  /* 0x0000001fff097819 */ /* 0x000fc80000011600 */
[----:B------:R-:W-:-:S05]  /*00c0*/  LEA.HI.SX32 R0, R0, R9, 0x17 ;  /* 0x0000000900007211 */ /* 0x000fca00078fbaff */
[----:B------:R-:W-:Y:S01]  /*00d0*/  IMAD R9, R0, -0x414, R7 ;  /* 0xfffffbec00097824 */ /* 0x000fe200078e0207 */
[----:B------:R-:W-:Y:S01]  /*00e0*/  HFMA2.MMA R0, -RZ, RZ, 0, 0 ;  /* 0x00000000ff007435 */ /* 0x000fe200000001ff */
[----:B------:R-:W-:Y:S02]  /*00f0*/  MOV R7, RZ ;  /* 0x000000ff00077202 */ /* 0x000fe40000000f00 */
[----:B----4-:R-:W-:-:S05]  /*0100*/  IMAD.WIDE R4, R9, 0x4, R4 ;  /* 0x0000000409047825 */ /* 0x010fca00078e0204 */
[----:B------:R-:W2:Y:S04]  /*0110*/  @!P0 LDG.E.EL R7, desc[UR4][R4.64] ;  /* 0x0000000404078981 */ /* 0x000ea8000c2e1900 */
[----:B------:R-:W2:Y:S02]  /*0120*/  @!P0 LDG.E R0, desc[UR4][R2.64] ;  /* 0x0000000402008981 */ /* 0x000ea4000c1e1900 */
[----:B--2---:R-:W-:Y:S01]  /*0130*/  FADD R7, R7, R0 ;  /* 0x0000000007077221 */ /* 0x004fe20000000000 */
[----:B------:R-:W-:Y:S06]  /*0140*/  @P0 EXIT ;  /* 0x000000000000094d */ /* 0x000fec0003800000 */
[----:B------:R-:W-:Y:S01]  /*0150*/  STG.E desc[UR4][R2.64], R7 ;  /* 0x0000000702007986 */ /* 0x000fe2000c101904 */
[----:B------:R-:W-:Y:S05]  /*0160*/  EXIT ;  /* 0x000000000000794d */ /* 0x000fea0003800000 */
.L_x_0:
[----:B------:R-:W-:-:S00]  /*0170*/  BRA `(.L_x_0) ;  /* 0xfffffffc00fc7947 */ /* 0x000fc0000383ffff */
[----:B------:R-:W-:-:S00]  /*0180*/  NOP ;  /* 0x0000000000007918 */ /* 0x000fc00000000000 */
[----:B------:R-:W-:-:S00]  /*0190*/  NOP ;  /* 0x0000000000007918 */ /* 0x000fc00000000000 */
[----:B------:R-:W-:-:S00]  /*01a0*/  NOP ;  /* 0x0000000000007918 */ /* 0x000fc00000000000 */
[----:B------:R-:W-:-:S00]  /*01b0*/  NOP ;  /* 0x0000000000007918 */ /* 0x000fc00000000000 */
[----:B------:R-:W-:-:S00]  /*01c0*/  NOP ;  /* 0x0000000000007918 */ /* 0x000fc00000000000 */
[----:B------:R-:W-:-:S00]  /*01d0*/  NOP ;  /* 0x0000000000007918 */ /* 0x000fc00000000000 */
[----:B------:R-:W-:-:S00]  /*01e0*/  NOP ;  /* 0x0000000000007918 */ /* 0x000fc00000000000 */
[----:B------:R-:W-:-:S00]  /*01f0*/  NOP ;  /* 0x0000000000007918 */ /* 0x000fc00000000000 */
.L_x_1:


//--------------------- .nv.constant0.triton_poi_fused_convolution_108 --------------------------
	.section	.nv.constant0.triton_poi_fused_convolution_108,"a",@progbits
	.sectionflags	@""
	.align	4
.nv.constant0.triton_poi_fused_convolution_108:
	.zero		548
